//
// Generated by NVIDIA NVVM Compiler
//
// Compiler Build ID: CL-36424714
// Cuda compilation tools, release 13.0, V13.0.88
// Based on NVVM 20.0.0
//

.version 9.0
.target sm_100
.address_size 64

	// .globl	_Z5plot1PKfS0_PfS1_i

.visible .entry _Z5plot1PKfS0_PfS1_i(
	.param .u64 .ptr .align 1 _Z5plot1PKfS0_PfS1_i_param_0,
	.param .u64 .ptr .align 1 _Z5plot1PKfS0_PfS1_i_param_1,
	.param .u64 .ptr .align 1 _Z5plot1PKfS0_PfS1_i_param_2,
	.param .u64 .ptr .align 1 _Z5plot1PKfS0_PfS1_i_param_3,
	.param .u32 _Z5plot1PKfS0_PfS1_i_param_4
)
{
	.reg .pred 	%p<2>;
	.reg .b32 	%r<6>;
	.reg .b32 	%f<21>;
	.reg .b64 	%rd<11>;

	ld.param.u64 	%rd1, [_Z5plot1PKfS0_PfS1_i_param_0];
	ld.param.u64 	%rd2, [_Z5plot1PKfS0_PfS1_i_param_1];
	ld.param.u64 	%rd3, [_Z5plot1PKfS0_PfS1_i_param_2];
	ld.param.u32 	%r2, [_Z5plot1PKfS0_PfS1_i_param_4];
	mov.u32 	%r3, %ntid.x;
	mov.u32 	%r4, %ctaid.x;
	mov.u32 	%r5, %tid.x;
	mad.lo.s32 	%r1, %r3, %r4, %r5;
	setp.ge.s32 	%p1, %r1, %r2;
	@%p1 bra 	$L__BB0_2;
	cvta.to.global.u64 	%rd4, %rd1;
	cvta.to.global.u64 	%rd5, %rd2;
	cvta.to.global.u64 	%rd6, %rd3;
	mul.wide.s32 	%rd7, %r1, 4;
	add.s64 	%rd8, %rd4, %rd7;
	ld.global.f32 	%f1, [%rd8];
	add.s64 	%rd9, %rd5, %rd7;
	ld.global.f32 	%f2, [%rd9];
	mul.f32 	%f3, %f1, %f1;
	mul.f32 	%f4, %f2, %f2;
	mul.f32 	%f5, %f1, %f3;
	mul.f32 	%f6, %f2, %f4;
	mul.f32 	%f7, %f1, %f5;
	mul.f32 	%f8, %f2, %f6;
	mul.f32 	%f9, %f7, 0f40800000;
	add.f32 	%f10, %f3, %f3;
	sub.f32 	%f11, %f9, %f10;
	mul.f32 	%f12, %f5, 0f41000000;
	fma.rn.f32 	%f13, %f2, %f12, %f11;
	mul.f32 	%f14, %f3, 0f40E00000;
	fma.rn.f32 	%f15, %f14, %f4, %f13;
	mul.f32 	%f16, %f1, 0f40A00000;
	fma.rn.f32 	%f17, %f16, %f6, %f15;
	fma.rn.f32 	%f18, %f4, 0f40000000, %f17;
	fma.rn.f32 	%f19, %f8, 0f40400000, %f18;
	add.f32 	%f20, %f19, 0f3F800000;
	add.s64 	%rd10, %rd6, %rd7;
	st.global.f32 	[%rd10], %f20;
$L__BB0_2:
	ret;

}


// ===== COMPILED SASS (sm_100) =====

	.target	sm_100

	.elftype	@"ET_EXEC"


//--------------------- .note.nv.tkinfo           --------------------------
	.section	.note.nv.tkinfo,"",@"SHT_NOTE"
	.sectionflags	@"SHF_NOTE_NV_TKINFO"
	.tkinfo
        /*0018*/ 	.word	0x00000002
        /*0030*/ 	.string	""
        /*0030*/ 	.string	"ptxas"
        /*0030*/ 	.string	"Cuda compilation tools, release 13.0, V13.0.88"
        /*0030*/ 	.string	"Build cuda_13.0.r13.0/compiler.36424714_0"
        /*0030*/ 	.string	"-arch sm_100 -m 64 "



//--------------------- .note.nv.cuinfo           --------------------------
	.section	.note.nv.cuinfo,"",@"SHT_NOTE"
	.sectionflags	@"SHF_NOTE_NV_CUINFO"
        /*0018*/ 	.short	0x0002
        /*001a*/ 	.short	0x0064
        /*001c*/ 	.short	0x0082
	.zero		2


//--------------------- .nv.info                  --------------------------
	.section	.nv.info,"",@"SHT_CUDA_INFO"
	.align	4


	//----- nvinfo : EIATTR_REGCOUNT
	.align		4
        /*0000*/ 	.byte	0x04, 0x2f
        /*0002*/ 	.short	(.L_1 - .L_0)
	.align		4
.L_0:
        /*0004*/ 	.word	index@(_Z5plot1PKfS0_PfS1_i)
        /*0008*/ 	.word	0x00000012


	//----- nvinfo : EIATTR_FRAME_SIZE
	.align		4
.L_1:
        /*000c*/ 	.byte	0x04, 0x11
        /*000e*/ 	.short	(.L_3 - .L_2)
	.align		4
.L_2:
        /*0010*/ 	.word	index@(_Z5plot1PKfS0_PfS1_i)
        /*0014*/ 	.word	0x00000000


	//----- nvinfo : EIATTR_MIN_STACK_SIZE
	.align		4
.L_3:
        /*0018*/ 	.byte	0x04, 0x12
        /*001a*/ 	.short	(.L_5 - .L_4)
	.align		4
.L_4:
        /*001c*/ 	.word	index@(_Z5plot1PKfS0_PfS1_i)
        /*0020*/ 	.word	0x00000000
.L_5:


//--------------------- .nv.compat                --------------------------
	.section	.nv.compat,"",@"SHT_CUDA_COMPAT_INFO"
	.align	4
        /*0000*/ 	.byte	0x02, 0x09, 0x00, 0x00, 0x02, 0x02, 0x01, 0x00, 0x02, 0x05, 0x05, 0x00, 0x03, 0x07, 0x01, 0x01
        /*0010*/ 	.byte	0x02, 0x03, 0x00, 0x00, 0x02, 0x06, 0x01, 0x00, 0x04, 0x0b, 0x08, 0x00, 0x09, 0x00, 0x00, 0x00
        /*0020*/ 	.byte	0x00, 0x00, 0x00, 0x00


//--------------------- .nv.info._Z5plot1PKfS0_PfS1_i --------------------------
	.section	.nv.info._Z5plot1PKfS0_PfS1_i,"",@"SHT_CUDA_INFO"
	.sectionflags	@""
	.align	4


	//----- nvinfo : EIATTR_CUDA_API_VERSION
	.align		4
        /*0000*/ 	.byte	0x04, 0x37
        /*0002*/ 	.short	(.L_7 - .L_6)
.L_6:
        /*0004*/ 	.word	0x00000082


	//----- nvinfo : EIATTR_KPARAM_INFO
	.align		4
.L_7:
        /*0008*/ 	.byte	0x04, 0x17
        /*000a*/ 	.short	(.L_9 - .L_8)
.L_8:
        /*000c*/ 	.word	0x00000000
        /*0010*/ 	.short	0x0004
        /*0012*/ 	.short	0x0020
        /*0014*/ 	.byte	0x00, 0xf0, 0x11, 0x00


	//----- nvinfo : EIATTR_KPARAM_INFO
	.align		4
.L_9:
        /*0018*/ 	.byte	0x04, 0x17
        /*001a*/ 	.short	(.L_11 - .L_10)
.L_10:
        /*001c*/ 	.word	0x00000000
        /*0020*/ 	.short	0x0003
        /*0022*/ 	.short	0x0018
        /*0024*/ 	.byte	0x00, 0xf5, 0x21, 0x00


	//----- nvinfo : EIATTR_KPARAM_INFO
	.align		4
.L_11:
        /*0028*/ 	.byte	0x04, 0x17
        /*002a*/ 	.short	(.L_13 - .L_12)
.L_12:
        /*002c*/ 	.word	0x00000000
        /*0030*/ 	.short	0x0002
        /*0032*/ 	.short	0x0010
        /*0034*/ 	.byte	0x00, 0xf5, 0x21, 0x00


	//----- nvinfo : EIATTR_KPARAM_INFO
	.align		4
.L_13:
        /*0038*/ 	.byte	0x04, 0x17
        /*003a*/ 	.short	(.L_15 - .L_14)
.L_14:
        /*003c*/ 	.word	0x00000000
        /*0040*/ 	.short	0x0001
        /*0042*/ 	.short	0x0008
        /*0044*/ 	.byte	0x00, 0xf5, 0x21, 0x00


	//----- nvinfo : EIATTR_KPARAM_INFO
	.align		4
.L_15:
        /*0048*/ 	.byte	0x04, 0x17
        /*004a*/ 	.short	(.L_17 - .L_16)
.L_16:
        /*004c*/ 	.word	0x00000000
        /*0050*/ 	.short	0x0000
        /*0052*/ 	.short	0x0000
        /*0054*/ 	.byte	0x00, 0xf5, 0x21, 0x00


	//----- nvinfo : EIATTR_SPARSE_MMA_MASK
	.align		4
.L_17:
        /*0058*/ 	.byte	0x03, 0x50
        /*005a*/ 	.short	0x0000


	//----- nvinfo : EIATTR_MAXREG_COUNT
	.align		4
        /*005c*/ 	.byte	0x03, 0x1b
        /*005e*/ 	.short	0x00ff


	//----- nvinfo : EIATTR_MERCURY_ISA_VERSION
	.align		4
        /*0060*/ 	.byte	0x03, 0x5f
        /*0062*/ 	.short	0x0101


	//----- nvinfo : EIATTR_VRC_CTA_INIT_COUNT
	.align		4
        /*0064*/ 	.byte	0x02, 0x4a
	.zero		1
	.zero		1


	//----- nvinfo : EIATTR_EXIT_INSTR_OFFSETS
	.align		4
        /*0068*/ 	.byte	0x04, 0x1c
        /*006a*/ 	.short	(.L_19 - .L_18)


	//   ....[0]....
.L_18:
        /*006c*/ 	.word	0x00000070


	//   ....[1]....
        /*0070*/ 	.word	0x00000230


	//----- nvinfo : EIATTR_CBANK_PARAM_SIZE
	.align		4
.L_19:
        /*0074*/ 	.byte	0x03, 0x19
        /*0076*/ 	.short	0x0024


	//----- nvinfo : EIATTR_PARAM_CBANK
	.align		4
        /*0078*/ 	.byte	0x04, 0x0a
        /*007a*/ 	.short	(.L_21 - .L_20)
	.align		4
.L_20:
        /*007c*/ 	.word	index@(.nv.constant0._Z5plot1PKfS0_PfS1_i)
        /*0080*/ 	.short	0x0380
        /*0082*/ 	.short	0x0024


	//----- nvinfo : EIATTR_SW_WAR
	.align		4
.L_21:
        /*0084*/ 	.byte	0x04, 0x36
        /*0086*/ 	.short	(.L_23 - .L_22)
.L_22:
        /*0088*/ 	.word	0x00000008
.L_23:


//--------------------- .nv.callgraph             --------------------------
	.section	.nv.callgraph,"",@"SHT_CUDA_CALLGRAPH"
	.align	4
	.sectionentsize	8
	.align		4
        /*0000*/ 	.word	0x00000000
	.align		4
        /*0004*/ 	.word	0xffffffff
	.align		4
        /*0008*/ 	.word	0x00000000
	.align		4
        /*000c*/ 	.word	0xfffffffe
	.align		4
        /*0010*/ 	.word	0x00000000
	.align		4
        /*0014*/ 	.word	0xfffffffd
	.align		4
        /*0018*/ 	.word	0x00000000
	.align		4
        /*001c*/ 	.word	0xfffffffc


//--------------------- .text._Z5plot1PKfS0_PfS1_i --------------------------
	.section	.text._Z5plot1PKfS0_PfS1_i,"ax",@progbits
	.align	128
        .global         _Z5plot1PKfS0_PfS1_i
        .type           _Z5plot1PKfS0_PfS1_i,@function
        .size           _Z5plot1PKfS0_PfS1_i,(.L_x_1 - _Z5plot1PKfS0_PfS1_i)
        .other          _Z5plot1PKfS0_PfS1_i,@"STO_CUDA_ENTRY STV_DEFAULT"
_Z5plot1PKfS0_PfS1_i:
.text._Z5plot1PKfS0_PfS1_i:
[----:B------:R-:W-:Y:S01]  /*0000*/  LDC R1, c[0x0][0x37c] ;  /* 0x0000df00ff017b82 */ /* 0x000fe20000000800 */
[----:B------:R-:W0:Y:S01]  /*0010*/  S2R R9, SR_CTAID.X ;  /* 0x0000000000097919 */ /* 0x000e220000002500 */
[----:B------:R-:W0:Y:S01]  /*0020*/  LDCU UR4, c[0x0][0x360] ;  /* 0x00006c00ff0477ac */ /* 0x000e220008000800 */
[----:B------:R-:W0:Y:S01]  /*0030*/  S2R R0, SR_TID.X ;  /* 0x0000000000007919 */ /* 0x000e220000002100 */
[----:B------:R-:W1:Y:S01]  /*0040*/  LDCU UR5, c[0x0][0x3a0] ;  /* 0x00007400ff0577ac */ /* 0x000e620008000800 */
[----:B0-----:R-:W-:-:S05]  /*0050*/  IMAD R9, R9, UR4, R0 ;  /* 0x0000000409097c24 */ /* 0x001fca000f8e0200 */
[----:B-1----:R-:W-:-:S13]  /*0060*/  ISETP.GE.AND P0, PT, R9, UR5, PT ;  /* 0x0000000509007c0c */ /* 0x002fda000bf06270 */
[----:B------:R-:W-:Y:S05]  /*0070*/  @P0 EXIT ;  /* 0x000000000000094d */ /* 0x000fea0003800000 */
[----:B------:R-:W0:Y:S01]  /*0080*/  LDC.64 R4, c[0x0][0x380] ;  /* 0x0000e000ff047b82 */ /* 0x000e220000000a00 */
[----:B------:R-:W1:Y:S07]  /*0090*/  LDCU.64 UR4, c[0x0][0x358] ;  /* 0x00006b00ff0477ac */ /* 0x000e6e0008000a00 */
[----:B------:R-:W2:Y:S01]  /*00a0*/  LDC.64 R6, c[0x0][0x388] ;  /* 0x0000e200ff067b82 */ /* 0x000ea20000000a00 */
[----:B0-----:R-:W-:-:S06]  /*00b0*/  IMAD.WIDE R4, R9, 0x4, R4 ;  /* 0x0000000409047825 */ /* 0x001fcc00078e0204 */
[----:B-1----:R-:W3:Y:S01]  /*00c0*/  LDG.E R4, desc[UR4][R4.64] ;  /* 0x0000000404047981 */ /* 0x002ee2000c1e1900 */
[----:B--2---:R-:W-:-:S06]  /*00d0*/  IMAD.WIDE R6, R9, 0x4, R6 ;  /* 0x0000000409067825 */ /* 0x004fcc00078e0206 */
[----:B------:R-:W2:Y:S01]  /*00e0*/  LDG.E R6, desc[UR4][R6.64] ;  /* 0x0000000406067981 */ /* 0x000ea2000c1e1900 */
[----:B---3--:R-:W-:-:S04]  /*00f0*/  FMUL R11, R4, R4 ;  /* 0x00000004040b7220 */ /* 0x008fc80000400000 */
[C---:B------:R-:W-:Y:S01]  /*0100*/  FMUL R3, R4.reuse, R11 ;  /* 0x0000000b04037220 */ /* 0x040fe20000400000 */
[C---:B------:R-:W-:Y:S01]  /*0110*/  FADD R13, R11.reuse, R11 ;  /* 0x0000000b0b0d7221 */ /* 0x040fe20000000000 */
[----:B------:R-:W-:Y:S02]  /*0120*/  FMUL R11, R11, 7 ;  /* 0x40e000000b0b7820 */ /* 0x000fe40000400000 */
[C---:B------:R-:W-:Y:S01]  /*0130*/  FMUL R0, R4.reuse, R3 ;  /* 0x0000000304007220 */ /* 0x040fe20000400000 */
[----:B------:R-:W-:Y:S01]  /*0140*/  FMUL R8, R3, 8 ;  /* 0x4100000003087820 */ /* 0x000fe20000400000 */
[----:B------:R-:W-:Y:S01]  /*0150*/  FMUL R4, R4, 5 ;  /* 0x40a0000004047820 */ /* 0x000fe20000400000 */
[----:B------:R-:W0:Y:S01]  /*0160*/  LDC.64 R2, c[0x0][0x390] ;  /* 0x0000e400ff027b82 */ /* 0x000e220000000a00 */
[----:B------:R-:W-:Y:S01]  /*0170*/  FFMA R15, R0, 4, -R13 ;  /* 0x40800000000f7823 */ /* 0x000fe2000000080d */
[----:B--2---:R-:W-:-:S03]  /*0180*/  FMUL R13, R6, R6 ;  /* 0x00000006060d7220 */ /* 0x004fc60000400000 */
[C---:B------:R-:W-:Y:S01]  /*0190*/  FFMA R8, R6.reuse, R8, R15 ;  /* 0x0000000806087223 */ /* 0x040fe2000000000f */
[----:B------:R-:W-:-:S03]  /*01a0*/  FMUL R5, R6, R13 ;  /* 0x0000000d06057220 */ /* 0x000fc60000400000 */
[----:B------:R-:W-:-:S04]  /*01b0*/  FFMA R8, R13, R11, R8 ;  /* 0x0000000b0d087223 */ /* 0x000fc80000000008 */
[----:B------:R-:W-:Y:S01]  /*01c0*/  FFMA R4, R5, R4, R8 ;  /* 0x0000000405047223 */ /* 0x000fe20000000008 */
[----:B------:R-:W-:-:S03]  /*01d0*/  FMUL R5, R6, R5 ;  /* 0x0000000506057220 */ /* 0x000fc60000400000 */
[----:B------:R-:W-:-:S04]  /*01e0*/  FFMA R4, R13, 2, R4 ;  /* 0x400000000d047823 */ /* 0x000fc80000000004 */
[----:B------:R-:W-:Y:S01]  /*01f0*/  FFMA R4, R5, 3, R4 ;  /* 0x4040000005047823 */ /* 0x000fe20000000004 */
[----:B0-----:R-:W-:-:S04]  /*0200*/  IMAD.WIDE R2, R9, 0x4, R2 ;  /* 0x0000000409027825 */ /* 0x001fc800078e0202 */
[----:B------:R-:W-:-:S05]  /*0210*/  FADD R5, R4, 1 ;  /* 0x3f80000004057421 */ /* 0x000fca0000000000 */
[----:B------:R-:W-:Y:S01]  /*0220*/  STG.E desc[UR4][R2.64], R5 ;  /* 0x0000000502007986 */ /* 0x000fe2000c101904 */
[----:B------:R-:W-:Y:S05]  /*0230*/  EXIT ;  /* 0x000000000000794d */ /* 0x000fea0003800000 */
.L_x_0:
[----:B------:R-:W-:-:S00]  /*0240*/  BRA `(.L_x_0) ;  /* 0xfffffffc00fc7947 */ /* 0x000fc0000383ffff */
[----:B------:R-:W-:-:S00]  /*0250*/  NOP ;  /* 0x0000000000007918 */ /* 0x000fc00000000000 */
        /* <DEDUP_REMOVED lines=10> */
.L_x_1:


//--------------------- .nv.shared.reserved.0     --------------------------
	.section	.nv.shared.reserved.0,"aw",@nobits
	.weak		__nv_reservedSMEM_offset_0_alias
	.size		__nv_reservedSMEM_offset_0_alias, 0, 64
	.other		__nv_reservedSMEM_offset_0_alias,@"STO_CUDA_RESERVED_SHARED STV_DEFAULT"
__nv_reservedSMEM_offset_0_alias:
	.zero		0
	.zero		64


//--------------------- .nv.constant0._Z5plot1PKfS0_PfS1_i --------------------------
	.section	.nv.constant0._Z5plot1PKfS0_PfS1_i,"a",@progbits
	.sectionflags	@""
	.align	4
.nv.constant0._Z5plot1PKfS0_PfS1_i:
	.zero		932


//--------------------- SYMBOLS --------------------------

	.type		.nv.reservedSmem.offset0,@object
	.size		.nv.reservedSmem.offset0,0x4
